//
// Generated by NVIDIA NVVM Compiler
//
// Compiler Build ID: CL-36424714
// Cuda compilation tools, release 13.0, V13.0.88
// Based on NVVM 20.0.0
//

.version 9.0
.target sm_100
.address_size 64

	// .globl	_Z10initializePffi

.visible .entry _Z10initializePffi(
	.param .u64 .ptr .align 1 _Z10initializePffi_param_0,
	.param .f32 _Z10initializePffi_param_1,
	.param .u32 _Z10initializePffi_param_2
)
{
	.reg .pred 	%p<2>;
	.reg .b32 	%r<14>;
	.reg .b32 	%f<2>;
	.reg .b64 	%rd<5>;

	ld.param.u64 	%rd1, [_Z10initializePffi_param_0];
	ld.param.f32 	%f1, [_Z10initializePffi_param_1];
	ld.param.u32 	%r4, [_Z10initializePffi_param_2];
	mov.u32 	%r5, %ctaid.x;
	mov.u32 	%r6, %ntid.x;
	mov.u32 	%r7, %tid.x;
	mad.lo.s32 	%r1, %r5, %r6, %r7;
	mov.u32 	%r8, %ctaid.y;
	mov.u32 	%r9, %ntid.y;
	mov.u32 	%r10, %tid.y;
	mad.lo.s32 	%r11, %r8, %r9, %r10;
	max.s32 	%r12, %r1, %r11;
	setp.ge.s32 	%p1, %r12, %r4;
	@%p1 bra 	$L__BB0_2;
	cvta.to.global.u64 	%rd2, %rd1;
	mad.lo.s32 	%r13, %r4, %r11, %r1;
	mul.wide.s32 	%rd3, %r13, 4;
	add.s64 	%rd4, %rd2, %rd3;
	st.global.f32 	[%rd4], %f1;
$L__BB0_2:
	ret;

}


// ===== COMPILED SASS (sm_100) =====

	.target	sm_100

	.elftype	@"ET_EXEC"


//--------------------- .note.nv.tkinfo           --------------------------
	.section	.note.nv.tkinfo,"",@"SHT_NOTE"
	.sectionflags	@"SHF_NOTE_NV_TKINFO"
	.tkinfo
        /*0018*/ 	.word	0x00000002
        /*0030*/ 	.string	""
        /*0030*/ 	.string	"ptxas"
        /*0030*/ 	.string	"Cuda compilation tools, release 13.0, V13.0.88"
        /*0030*/ 	.string	"Build cuda_13.0.r13.0/compiler.36424714_0"
        /*0030*/ 	.string	"-arch sm_100 -m 64 "



//--------------------- .note.nv.cuinfo           --------------------------
	.section	.note.nv.cuinfo,"",@"SHT_NOTE"
	.sectionflags	@"SHF_NOTE_NV_CUINFO"
        /*0018*/ 	.short	0x0002
        /*001a*/ 	.short	0x0064
        /*001c*/ 	.short	0x0082
	.zero		2


//--------------------- .nv.info                  --------------------------
	.section	.nv.info,"",@"SHT_CUDA_INFO"
	.align	4


	//----- nvinfo : EIATTR_REGCOUNT
	.align		4
        /*0000*/ 	.byte	0x04, 0x2f
        /*0002*/ 	.short	(.L_1 - .L_0)
	.align		4
.L_0:
        /*0004*/ 	.word	index@(_Z10initializePffi)
        /*0008*/ 	.word	0x0000000a


	//----- nvinfo : EIATTR_FRAME_SIZE
	.align		4
.L_1:
        /*000c*/ 	.byte	0x04, 0x11
        /*000e*/ 	.short	(.L_3 - .L_2)
	.align		4
.L_2:
        /*0010*/ 	.word	index@(_Z10initializePffi)
        /*0014*/ 	.word	0x00000000


	//----- nvinfo : EIATTR_MIN_STACK_SIZE
	.align		4
.L_3:
        /*0018*/ 	.byte	0x04, 0x12
        /*001a*/ 	.short	(.L_5 - .L_4)
	.align		4
.L_4:
        /*001c*/ 	.word	index@(_Z10initializePffi)
        /*0020*/ 	.word	0x00000000
.L_5:


//--------------------- .nv.compat                --------------------------
	.section	.nv.compat,"",@"SHT_CUDA_COMPAT_INFO"
	.align	4
        /*0000*/ 	.byte	0x02, 0x09, 0x00, 0x00, 0x02, 0x02, 0x01, 0x00, 0x02, 0x05, 0x05, 0x00, 0x03, 0x07, 0x01, 0x01
        /*0010*/ 	.byte	0x02, 0x03, 0x00, 0x00, 0x02, 0x06, 0x01, 0x00, 0x04, 0x0b, 0x08, 0x00, 0x09, 0x00, 0x00, 0x00
        /*0020*/ 	.byte	0x00, 0x00, 0x00, 0x00


//--------------------- .nv.info._Z10initializePffi --------------------------
	.section	.nv.info._Z10initializePffi,"",@"SHT_CUDA_INFO"
	.sectionflags	@""
	.align	4


	//----- nvinfo : EIATTR_CUDA_API_VERSION
	.align		4
        /*0000*/ 	.byte	0x04, 0x37
        /*0002*/ 	.short	(.L_7 - .L_6)
.L_6:
        /*0004*/ 	.word	0x00000082


	//----- nvinfo : EIATTR_KPARAM_INFO
	.align		4
.L_7:
        /*0008*/ 	.byte	0x04, 0x17
        /*000a*/ 	.short	(.L_9 - .L_8)
.L_8:
        /*000c*/ 	.word	0x00000000
        /*0010*/ 	.short	0x0002
        /*0012*/ 	.short	0x000c
        /*0014*/ 	.byte	0x00, 0xf0, 0x11, 0x00


	//----- nvinfo : EIATTR_KPARAM_INFO
	.align		4
.L_9:
        /*0018*/ 	.byte	0x04, 0x17
        /*001a*/ 	.short	(.L_11 - .L_10)
.L_10:
        /*001c*/ 	.word	0x00000000
        /*0020*/ 	.short	0x0001
        /*0022*/ 	.short	0x0008
        /*0024*/ 	.byte	0x00, 0xf0, 0x11, 0x00


	//----- nvinfo : EIATTR_KPARAM_INFO
	.align		4
.L_11:
        /*0028*/ 	.byte	0x04, 0x17
        /*002a*/ 	.short	(.L_13 - .L_12)
.L_12:
        /*002c*/ 	.word	0x00000000
        /*0030*/ 	.short	0x0000
        /*0032*/ 	.short	0x0000
        /*0034*/ 	.byte	0x00, 0xf5, 0x21, 0x00


	//----- nvinfo : EIATTR_SPARSE_MMA_MASK
	.align		4
.L_13:
        /*0038*/ 	.byte	0x03, 0x50
        /*003a*/ 	.short	0x0000


	//----- nvinfo : EIATTR_MAXREG_COUNT
	.align		4
        /*003c*/ 	.byte	0x03, 0x1b
        /*003e*/ 	.short	0x00ff


	//----- nvinfo : EIATTR_MERCURY_ISA_VERSION
	.align		4
        /*0040*/ 	.byte	0x03, 0x5f
        /*0042*/ 	.short	0x0101


	//----- nvinfo : EIATTR_VRC_CTA_INIT_COUNT
	.align		4
        /*0044*/ 	.byte	0x02, 0x4a
	.zero		1
	.zero		1


	//----- nvinfo : EIATTR_EXIT_INSTR_OFFSETS
	.align		4
        /*0048*/ 	.byte	0x04, 0x1c
        /*004a*/ 	.short	(.L_15 - .L_14)


	//   ....[0]....
.L_14:
        /*004c*/ 	.word	0x000000c0


	//   ....[1]....
        /*0050*/ 	.word	0x00000130


	//----- nvinfo : EIATTR_CBANK_PARAM_SIZE
	.align		4
.L_15:
        /*0054*/ 	.byte	0x03, 0x19
        /*0056*/ 	.short	0x0010


	//----- nvinfo : EIATTR_PARAM_CBANK
	.align		4
        /*0058*/ 	.byte	0x04, 0x0a
        /*005a*/ 	.short	(.L_17 - .L_16)
	.align		4
.L_16:
        /*005c*/ 	.word	index@(.nv.constant0._Z10initializePffi)
        /*0060*/ 	.short	0x0380
        /*0062*/ 	.short	0x0010


	//----- nvinfo : EIATTR_SW_WAR
	.align		4
.L_17:
        /*0064*/ 	.byte	0x04, 0x36
        /*0066*/ 	.short	(.L_19 - .L_18)
.L_18:
        /*0068*/ 	.word	0x00000008
.L_19:


//--------------------- .nv.callgraph             --------------------------
	.section	.nv.callgraph,"",@"SHT_CUDA_CALLGRAPH"
	.align	4
	.sectionentsize	8
	.align		4
        /*0000*/ 	.word	0x00000000
	.align		4
        /*0004*/ 	.word	0xffffffff
	.align		4
        /*0008*/ 	.word	0x00000000
	.align		4
        /*000c*/ 	.word	0xfffffffe
	.align		4
        /*0010*/ 	.word	0x00000000
	.align		4
        /*0014*/ 	.word	0xfffffffd
	.align		4
        /*0018*/ 	.word	0x00000000
	.align		4
        /*001c*/ 	.word	0xfffffffc


//--------------------- .text._Z10initializePffi  --------------------------
	.section	.text._Z10initializePffi,"ax",@progbits
	.align	128
        .global         _Z10initializePffi
        .type           _Z10initializePffi,@function
        .size           _Z10initializePffi,(.L_x_1 - _Z10initializePffi)
        .other          _Z10initializePffi,@"STO_CUDA_ENTRY STV_DEFAULT"
_Z10initializePffi:
.text._Z10initializePffi:
[----:B------:R-:W-:Y:S01]  /*0000*/  LDC R1, c[0x0][0x37c] ;  /* 0x0000df00ff017b82 */ /* 0x000fe20000000800 */
[----:B------:R-:W0:Y:S07]  /*0010*/  S2R R3, SR_TID.X ;  /* 0x0000000000037919 */ /* 0x000e2e0000002100 */
[----:B------:R-:W0:Y:S01]  /*0020*/  LDC R0, c[0x0][0x360] ;  /* 0x0000d800ff007b82 */ /* 0x000e220000000800 */
[----:B------:R-:W1:Y:S01]  /*0030*/  LDCU UR6, c[0x0][0x38c] ;  /* 0x00007180ff0677ac */ /* 0x000e620008000800 */
[----:B------:R-:W2:Y:S06]  /*0040*/  S2R R2, SR_TID.Y ;  /* 0x0000000000027919 */ /* 0x000eac0000002200 */
[----:B------:R-:W0:Y:S08]  /*0050*/  S2UR UR4, SR_CTAID.X ;  /* 0x00000000000479c3 */ /* 0x000e300000002500 */
[----:B------:R-:W2:Y:S08]  /*0060*/  S2UR UR5, SR_CTAID.Y ;  /* 0x00000000000579c3 */ /* 0x000eb00000002600 */
[----:B------:R-:W2:Y:S01]  /*0070*/  LDC R5, c[0x0][0x364] ;  /* 0x0000d900ff057b82 */ /* 0x000ea20000000800 */
[----:B0-----:R-:W-:-:S02]  /*0080*/  IMAD R0, R0, UR4, R3 ;  /* 0x0000000400007c24 */ /* 0x001fc4000f8e0203 */
[----:B--2---:R-:W-:-:S05]  /*0090*/  IMAD R5, R5, UR5, R2 ;  /* 0x0000000505057c24 */ /* 0x004fca000f8e0202 */
[----:B------:R-:W-:-:S04]  /*00a0*/  VIMNMX R2, PT, PT, R0, R5, !PT ;  /* 0x0000000500027248 */ /* 0x000fc80007fe0100 */
[----:B-1----:R-:W-:-:S13]  /*00b0*/  ISETP.GE.AND P0, PT, R2, UR6, PT ;  /* 0x0000000602007c0c */ /* 0x002fda000bf06270 */
[----:B------:R-:W-:Y:S05]  /*00c0*/  @P0 EXIT ;  /* 0x000000000000094d */ /* 0x000fea0003800000 */
[----:B------:R-:W0:Y:S01]  /*00d0*/  LDC.64 R2, c[0x0][0x380] ;  /* 0x0000e000ff027b82 */ /* 0x000e220000000a00 */
[----:B------:R-:W1:Y:S01]  /*00e0*/  LDCU.64 UR4, c[0x0][0x358] ;  /* 0x00006b00ff0477ac */ /* 0x000e620008000a00 */
[----:B------:R-:W-:-:S06]  /*00f0*/  IMAD R5, R5, UR6, R0 ;  /* 0x0000000605057c24 */ /* 0x000fcc000f8e0200 */
[----:B------:R-:W1:Y:S01]  /*0100*/  LDC R7, c[0x0][0x388] ;  /* 0x0000e200ff077b82 */ /* 0x000e620000000800 */
[----:B0-----:R-:W-:-:S05]  /*0110*/  IMAD.WIDE R2, R5, 0x4, R2 ;  /* 0x0000000405027825 */ /* 0x001fca00078e0202 */
[----:B-1----:R-:W-:Y:S01]  /*0120*/  STG.E desc[UR4][R2.64], R7 ;  /* 0x0000000702007986 */ /* 0x002fe2000c101904 */
[----:B------:R-:W-:Y:S05]  /*0130*/  EXIT ;  /* 0x000000000000794d */ /* 0x000fea0003800000 */
.L_x_0:
[----:B------:R-:W-:-:S00]  /*0140*/  BRA `(.L_x_0) ;  /* 0xfffffffc00fc7947 */ /* 0x000fc0000383ffff */
[----:B------:R-:W-:-:S00]  /*0150*/  NOP ;  /* 0x0000000000007918 */ /* 0x000fc00000000000 */
        /* <DEDUP_REMOVED lines=10> */
.L_x_1:


//--------------------- .nv.shared.reserved.0     --------------------------
	.section	.nv.shared.reserved.0,"aw",@nobits
	.weak		__nv_reservedSMEM_offset_0_alias
	.size		__nv_reservedSMEM_offset_0_alias, 0, 64
	.other		__nv_reservedSMEM_offset_0_alias,@"STO_CUDA_RESERVED_SHARED STV_DEFAULT"
__nv_reservedSMEM_offset_0_alias:
	.zero		0
	.zero		64


//--------------------- .nv.constant0._Z10initializePffi --------------------------
	.section	.nv.constant0._Z10initializePffi,"a",@progbits
	.sectionflags	@""
	.align	4
.nv.constant0._Z10initializePffi:
	.zero		912


//--------------------- SYMBOLS --------------------------

	.type		.nv.reservedSmem.offset0,@object
	.size		.nv.reservedSmem.offset0,0x4
